//
// Generated by NVIDIA NVVM Compiler
//
// Compiler Build ID: CL-36424714
// Cuda compilation tools, release 13.0, V13.0.88
// Based on NVVM 20.0.0
//

.version 9.0
.target sm_100
.address_size 64

	// .globl	_Z17matrix_mul_kernelPiS_S_

.visible .entry _Z17matrix_mul_kernelPiS_S_(
	.param .u64 .ptr .align 1 _Z17matrix_mul_kernelPiS_S__param_0,
	.param .u64 .ptr .align 1 _Z17matrix_mul_kernelPiS_S__param_1,
	.param .u64 .ptr .align 1 _Z17matrix_mul_kernelPiS_S__param_2
)
{
	.reg .pred 	%p<2>;
	.reg .b32 	%r<68>;
	.reg .b64 	%rd<21>;

	ld.param.u64 	%rd6, [_Z17matrix_mul_kernelPiS_S__param_0];
	ld.param.u64 	%rd7, [_Z17matrix_mul_kernelPiS_S__param_1];
	ld.param.u64 	%rd5, [_Z17matrix_mul_kernelPiS_S__param_2];
	cvta.to.global.u64 	%rd8, %rd7;
	cvta.to.global.u64 	%rd9, %rd6;
	mov.u32 	%r10, %ctaid.y;
	mov.u32 	%r11, %ntid.y;
	mov.u32 	%r12, %tid.y;
	mad.lo.s32 	%r1, %r10, %r11, %r12;
	mov.u32 	%r13, %ctaid.x;
	mov.u32 	%r14, %ntid.x;
	mov.u32 	%r15, %tid.x;
	mad.lo.s32 	%r2, %r13, %r14, %r15;
	mul.wide.u32 	%rd10, %r11, %r10;
	cvt.u64.u32 	%rd11, %r12;
	add.s64 	%rd12, %rd10, %rd11;
	shl.b64 	%rd13, %rd12, 12;
	add.s64 	%rd14, %rd13, %rd9;
	add.s64 	%rd20, %rd14, 32;
	add.s64 	%rd2, %rd8, 32768;
	mov.b32 	%r66, 0;
	mov.u32 	%r65, %r2;
	mov.u32 	%r67, %r66;
$L__BB0_1:
	mul.wide.s32 	%rd15, %r65, 4;
	add.s64 	%rd16, %rd2, %rd15;
	ld.global.u32 	%r16, [%rd20+-32];
	ld.global.u32 	%r17, [%rd16+-32768];
	mad.lo.s32 	%r18, %r17, %r16, %r67;
	ld.global.u32 	%r19, [%rd20+-28];
	ld.global.u32 	%r20, [%rd16+-28672];
	mad.lo.s32 	%r21, %r20, %r19, %r18;
	ld.global.u32 	%r22, [%rd20+-24];
	ld.global.u32 	%r23, [%rd16+-24576];
	mad.lo.s32 	%r24, %r23, %r22, %r21;
	ld.global.u32 	%r25, [%rd20+-20];
	ld.global.u32 	%r26, [%rd16+-20480];
	mad.lo.s32 	%r27, %r26, %r25, %r24;
	ld.global.u32 	%r28, [%rd20+-16];
	ld.global.u32 	%r29, [%rd16+-16384];
	mad.lo.s32 	%r30, %r29, %r28, %r27;
	ld.global.u32 	%r31, [%rd20+-12];
	ld.global.u32 	%r32, [%rd16+-12288];
	mad.lo.s32 	%r33, %r32, %r31, %r30;
	ld.global.u32 	%r34, [%rd20+-8];
	ld.global.u32 	%r35, [%rd16+-8192];
	mad.lo.s32 	%r36, %r35, %r34, %r33;
	ld.global.u32 	%r37, [%rd20+-4];
	ld.global.u32 	%r38, [%rd16+-4096];
	mad.lo.s32 	%r39, %r38, %r37, %r36;
	ld.global.u32 	%r40, [%rd20];
	ld.global.u32 	%r41, [%rd16];
	mad.lo.s32 	%r42, %r41, %r40, %r39;
	ld.global.u32 	%r43, [%rd20+4];
	ld.global.u32 	%r44, [%rd16+4096];
	mad.lo.s32 	%r45, %r44, %r43, %r42;
	ld.global.u32 	%r46, [%rd20+8];
	ld.global.u32 	%r47, [%rd16+8192];
	mad.lo.s32 	%r48, %r47, %r46, %r45;
	ld.global.u32 	%r49, [%rd20+12];
	ld.global.u32 	%r50, [%rd16+12288];
	mad.lo.s32 	%r51, %r50, %r49, %r48;
	ld.global.u32 	%r52, [%rd20+16];
	ld.global.u32 	%r53, [%rd16+16384];
	mad.lo.s32 	%r54, %r53, %r52, %r51;
	ld.global.u32 	%r55, [%rd20+20];
	ld.global.u32 	%r56, [%rd16+20480];
	mad.lo.s32 	%r57, %r56, %r55, %r54;
	ld.global.u32 	%r58, [%rd20+24];
	ld.global.u32 	%r59, [%rd16+24576];
	mad.lo.s32 	%r60, %r59, %r58, %r57;
	ld.global.u32 	%r61, [%rd20+28];
	ld.global.u32 	%r62, [%rd16+28672];
	mad.lo.s32 	%r67, %r62, %r61, %r60;
	add.s32 	%r66, %r66, 16;
	add.s64 	%rd20, %rd20, 64;
	add.s32 	%r65, %r65, 16384;
	setp.ne.s32 	%p1, %r66, 1024;
	@%p1 bra 	$L__BB0_1;
	cvta.to.global.u64 	%rd17, %rd5;
	shl.b32 	%r63, %r1, 10;
	add.s32 	%r64, %r63, %r2;
	mul.wide.s32 	%rd18, %r64, 4;
	add.s64 	%rd19, %rd17, %rd18;
	st.global.u32 	[%rd19], %r67;
	ret;

}


// ===== COMPILED SASS (sm_100) =====

	.target	sm_100

	.elftype	@"ET_EXEC"


//--------------------- .note.nv.tkinfo           --------------------------
	.section	.note.nv.tkinfo,"",@"SHT_NOTE"
	.sectionflags	@"SHF_NOTE_NV_TKINFO"
	.tkinfo
        /*0018*/ 	.word	0x00000002
        /*0030*/ 	.string	""
        /*0030*/ 	.string	"ptxas"
        /*0030*/ 	.string	"Cuda compilation tools, release 13.0, V13.0.88"
        /*0030*/ 	.string	"Build cuda_13.0.r13.0/compiler.36424714_0"
        /*0030*/ 	.string	"-arch sm_100 -m 64 "



//--------------------- .note.nv.cuinfo           --------------------------
	.section	.note.nv.cuinfo,"",@"SHT_NOTE"
	.sectionflags	@"SHF_NOTE_NV_CUINFO"
        /*0018*/ 	.short	0x0002
        /*001a*/ 	.short	0x0064
        /*001c*/ 	.short	0x0082
	.zero		2


//--------------------- .nv.info                  --------------------------
	.section	.nv.info,"",@"SHT_CUDA_INFO"
	.align	4


	//----- nvinfo : EIATTR_REGCOUNT
	.align		4
        /*0000*/ 	.byte	0x04, 0x2f
        /*0002*/ 	.short	(.L_1 - .L_0)
	.align		4
.L_0:
        /*0004*/ 	.word	index@(_Z17matrix_mul_kernelPiS_S_)
        /*0008*/ 	.word	0x0000001f


	//----- nvinfo : EIATTR_FRAME_SIZE
	.align		4
.L_1:
        /*000c*/ 	.byte	0x04, 0x11
        /*000e*/ 	.short	(.L_3 - .L_2)
	.align		4
.L_2:
        /*0010*/ 	.word	index@(_Z17matrix_mul_kernelPiS_S_)
        /*0014*/ 	.word	0x00000000


	//----- nvinfo : EIATTR_MIN_STACK_SIZE
	.align		4
.L_3:
        /*0018*/ 	.byte	0x04, 0x12
        /*001a*/ 	.short	(.L_5 - .L_4)
	.align		4
.L_4:
        /*001c*/ 	.word	index@(_Z17matrix_mul_kernelPiS_S_)
        /*0020*/ 	.word	0x00000000
.L_5:


//--------------------- .nv.compat                --------------------------
	.section	.nv.compat,"",@"SHT_CUDA_COMPAT_INFO"
	.align	4
        /*0000*/ 	.byte	0x02, 0x09, 0x00, 0x00, 0x02, 0x02, 0x01, 0x00, 0x02, 0x05, 0x05, 0x00, 0x03, 0x07, 0x01, 0x01
        /*0010*/ 	.byte	0x02, 0x03, 0x00, 0x00, 0x02, 0x06, 0x01, 0x00, 0x04, 0x0b, 0x08, 0x00, 0x09, 0x00, 0x00, 0x00
        /*0020*/ 	.byte	0x00, 0x00, 0x00, 0x00


//--------------------- .nv.info._Z17matrix_mul_kernelPiS_S_ --------------------------
	.section	.nv.info._Z17matrix_mul_kernelPiS_S_,"",@"SHT_CUDA_INFO"
	.sectionflags	@""
	.align	4


	//----- nvinfo : EIATTR_CUDA_API_VERSION
	.align		4
        /*0000*/ 	.byte	0x04, 0x37
        /*0002*/ 	.short	(.L_7 - .L_6)
.L_6:
        /*0004*/ 	.word	0x00000082


	//----- nvinfo : EIATTR_KPARAM_INFO
	.align		4
.L_7:
        /*0008*/ 	.byte	0x04, 0x17
        /*000a*/ 	.short	(.L_9 - .L_8)
.L_8:
        /*000c*/ 	.word	0x00000000
        /*0010*/ 	.short	0x0002
        /*0012*/ 	.short	0x0010
        /*0014*/ 	.byte	0x00, 0xf5, 0x21, 0x00


	//----- nvinfo : EIATTR_KPARAM_INFO
	.align		4
.L_9:
        /*0018*/ 	.byte	0x04, 0x17
        /*001a*/ 	.short	(.L_11 - .L_10)
.L_10:
        /*001c*/ 	.word	0x00000000
        /*0020*/ 	.short	0x0001
        /*0022*/ 	.short	0x0008
        /*0024*/ 	.byte	0x00, 0xf5, 0x21, 0x00


	//----- nvinfo : EIATTR_KPARAM_INFO
	.align		4
.L_11:
        /*0028*/ 	.byte	0x04, 0x17
        /*002a*/ 	.short	(.L_13 - .L_12)
.L_12:
        /*002c*/ 	.word	0x00000000
        /*0030*/ 	.short	0x0000
        /*0032*/ 	.short	0x0000
        /*0034*/ 	.byte	0x00, 0xf5, 0x21, 0x00


	//----- nvinfo : EIATTR_SPARSE_MMA_MASK
	.align		4
.L_13:
        /*0038*/ 	.byte	0x03, 0x50
        /*003a*/ 	.short	0x0000


	//----- nvinfo : EIATTR_MAXREG_COUNT
	.align		4
        /*003c*/ 	.byte	0x03, 0x1b
        /*003e*/ 	.short	0x00ff


	//----- nvinfo : EIATTR_MERCURY_ISA_VERSION
	.align		4
        /*0040*/ 	.byte	0x03, 0x5f
        /*0042*/ 	.short	0x0101


	//----- nvinfo : EIATTR_VRC_CTA_INIT_COUNT
	.align		4
        /*0044*/ 	.byte	0x02, 0x4a
	.zero		1
	.zero		1


	//----- nvinfo : EIATTR_EXIT_INSTR_OFFSETS
	.align		4
        /*0048*/ 	.byte	0x04, 0x1c
        /*004a*/ 	.short	(.L_15 - .L_14)


	//   ....[0]....
.L_14:
        /*004c*/ 	.word	0x00000540


	//----- nvinfo : EIATTR_CBANK_PARAM_SIZE
	.align		4
.L_15:
        /*0050*/ 	.byte	0x03, 0x19
        /*0052*/ 	.short	0x0018


	//----- nvinfo : EIATTR_PARAM_CBANK
	.align		4
        /*0054*/ 	.byte	0x04, 0x0a
        /*0056*/ 	.short	(.L_17 - .L_16)
	.align		4
.L_16:
        /*0058*/ 	.word	index@(.nv.constant0._Z17matrix_mul_kernelPiS_S_)
        /*005c*/ 	.short	0x0380
        /*005e*/ 	.short	0x0018


	//----- nvinfo : EIATTR_SW_WAR
	.align		4
.L_17:
        /*0060*/ 	.byte	0x04, 0x36
        /*0062*/ 	.short	(.L_19 - .L_18)
.L_18:
        /*0064*/ 	.word	0x00000008
.L_19:


//--------------------- .nv.callgraph             --------------------------
	.section	.nv.callgraph,"",@"SHT_CUDA_CALLGRAPH"
	.align	4
	.sectionentsize	8
	.align		4
        /*0000*/ 	.word	0x00000000
	.align		4
        /*0004*/ 	.word	0xffffffff
	.align		4
        /*0008*/ 	.word	0x00000000
	.align		4
        /*000c*/ 	.word	0xfffffffe
	.align		4
        /*0010*/ 	.word	0x00000000
	.align		4
        /*0014*/ 	.word	0xfffffffd
	.align		4
        /*0018*/ 	.word	0x00000000
	.align		4
        /*001c*/ 	.word	0xfffffffc


//--------------------- .text._Z17matrix_mul_kernelPiS_S_ --------------------------
	.section	.text._Z17matrix_mul_kernelPiS_S_,"ax",@progbits
	.align	128
        .global         _Z17matrix_mul_kernelPiS_S_
        .type           _Z17matrix_mul_kernelPiS_S_,@function
        .size           _Z17matrix_mul_kernelPiS_S_,(.L_x_2 - _Z17matrix_mul_kernelPiS_S_)
        .other          _Z17matrix_mul_kernelPiS_S_,@"STO_CUDA_ENTRY STV_DEFAULT"
_Z17matrix_mul_kernelPiS_S_:
.text._Z17matrix_mul_kernelPiS_S_:
[----:B------:R-:W-:Y:S01]  /*0000*/  LDC R1, c[0x0][0x37c] ;  /* 0x0000df00ff017b82 */ /* 0x000fe20000000800 */
[----:B------:R-:W0:Y:S07]  /*0010*/  S2R R2, SR_TID.Y ;  /* 0x0000000000027919 */ /* 0x000e2e0000002200 */
[----:B------:R-:W0:Y:S01]  /*0020*/  S2UR UR4, SR_CTAID.Y ;  /* 0x00000000000479c3 */ /* 0x000e220000002600 */
[----:B------:R-:W1:Y:S01]  /*0030*/  LDCU.128 UR12, c[0x0][0x380] ;  /* 0x00007000ff0c77ac */ /* 0x000e620008000c00 */
[----:B------:R-:W-:Y:S01]  /*0040*/  HFMA2 R3, -RZ, RZ, 0, 0 ;  /* 0x00000000ff037431 */ /* 0x000fe200000001ff */
[----:B------:R-:W2:Y:S01]  /*0050*/  S2R R9, SR_TID.X ;  /* 0x0000000000097919 */ /* 0x000ea20000002100 */
[----:B------:R-:W-:Y:S01]  /*0060*/  MOV R14, RZ ;  /* 0x000000ff000e7202 */ /* 0x000fe20000000f00 */
[----:B------:R-:W3:Y:S03]  /*0070*/  LDCU.64 UR8, c[0x0][0x358] ;  /* 0x00006b00ff0877ac */ /* 0x000ee60008000a00 */
[----:B------:R-:W0:Y:S08]  /*0080*/  LDC R7, c[0x0][0x364] ;  /* 0x0000d900ff077b82 */ /* 0x000e300000000800 */
[----:B------:R-:W2:Y:S01]  /*0090*/  S2UR UR6, SR_CTAID.X ;  /* 0x00000000000679c3 */ /* 0x000ea20000002500 */
[----:B-1----:R-:W-:-:S07]  /*00a0*/  UIADD3 UR5, UP0, UPT, UR14, 0x8000, URZ ;  /* 0x000080000e057890 */ /* 0x002fce000ff1e0ff */
[----:B------:R-:W2:Y:S01]  /*00b0*/  LDC R0, c[0x0][0x360] ;  /* 0x0000d800ff007b82 */ /* 0x000ea20000000800 */
[----:B0-----:R-:W-:-:S04]  /*00c0*/  IMAD.WIDE.U32 R4, R7, UR4, R2 ;  /* 0x0000000407047c25 */ /* 0x001fc8000f8e0002 */
[----:B------:R-:W-:Y:S01]  /*00d0*/  IMAD R7, R7, UR4, R2 ;  /* 0x0000000407077c24 */ /* 0x000fe2000f8e0202 */
[----:B------:R-:W-:Y:S01]  /*00e0*/  LEA R3, P0, R4, UR12, 0xc ;  /* 0x0000000c04037c11 */ /* 0x000fe2000f8060ff */
[----:B------:R-:W-:-:S03]  /*00f0*/  UMOV UR4, URZ ;  /* 0x000000ff00047c82 */ /* 0x000fc60008000000 */
[----:B------:R-:W-:Y:S01]  /*0100*/  LEA.HI.X R5, R4, UR13, R5, 0xc, P0 ;  /* 0x0000000d04057c11 */ /* 0x000fe200080f6405 */
[----:B--2---:R-:W-:Y:S01]  /*0110*/  IMAD R0, R0, UR6, R9 ;  /* 0x0000000600007c24 */ /* 0x004fe2000f8e0209 */
[----:B------:R-:W-:Y:S01]  /*0120*/  IADD3 R9, P1, PT, R3, 0x20, RZ ;  /* 0x0000002003097810 */ /* 0x000fe20007f3e0ff */
[----:B------:R-:W-:-:S03]  /*0130*/  UIADD3.X UR6, UPT, UPT, URZ, UR15, URZ, UP0, !UPT ;  /* 0x0000000fff067290 */ /* 0x000fc600087fe4ff */
[----:B------:R-:W-:Y:S02]  /*0140*/  MOV R6, R0 ;  /* 0x0000000000067202 */ /* 0x000fe40000000f00 */
[----:B---3--:R-:W-:-:S07]  /*0150*/  IADD3.X R5, PT, PT, RZ, R5, RZ, P1, !PT ;  /* 0x00000005ff057210 */ /* 0x008fce0000ffe4ff */
.L_x_0:
[----:B------:R-:W-:Y:S02]  /*0160*/  MOV R2, UR5 ;  /* 0x0000000500027c02 */ /* 0x000fe40008000f00 */
[----:B------:R-:W-:Y:S02]  /*0170*/  MOV R3, UR6 ;  /* 0x0000000600037c02 */ /* 0x000fe40008000f00 */
[----:B------:R-:W-:Y:S01]  /*0180*/  MOV R4, R9 ;  /* 0x0000000900047202 */ /* 0x000fe20000000f00 */
[----:B------:R-:W-:-:S04]  /*0190*/  IMAD.WIDE R2, R6, 0x4, R2 ;  /* 0x0000000406027825 */ /* 0x000fc800078e0202 */
[----:B------:R-:W2:Y:S04]  /*01a0*/  LDG.E R15, desc[UR8][R4.64+-0x20] ;  /* 0xffffe008040f7981 */ /* 0x000ea8000c1e1900 */
[----:B------:R-:W2:Y:S04]  /*01b0*/  LDG.E R16, desc[UR8][R2.64+-0x8000] ;  /* 0xff80000802107981 */ /* 0x000ea8000c1e1900 */
[----:B------:R-:W3:Y:S04]  /*01c0*/  LDG.E R24, desc[UR8][R4.64+-0x1c] ;  /* 0xffffe40804187981 */ /* 0x000ee8000c1e1900 */
[----:B------:R-:W3:Y:S04]  /*01d0*/  LDG.E R25, desc[UR8][R2.64+-0x7000] ;  /* 0xff90000802197981 */ /* 0x000ee8000c1e1900 */
[----:B------:R-:W4:Y:S04]  /*01e0*/  LDG.E R19, desc[UR8][R4.64+-0x18] ;  /* 0xffffe80804137981 */ /* 0x000f28000c1e1900 */
[----:B------:R-:W4:Y:S04]  /*01f0*/  LDG.E R18, desc[UR8][R2.64+-0x6000] ;  /* 0xffa0000802127981 */ /* 0x000f28000c1e1900 */
[----:B------:R-:W5:Y:S04]  /*0200*/  LDG.E R20, desc[UR8][R4.64+-0x14] ;  /* 0xffffec0804147981 */ /* 0x000f68000c1e1900 */
        /* <DEDUP_REMOVED lines=11> */
[----:B------:R-:W5:Y:S01]  /*02c0*/  LDG.E R26, desc[UR8][R4.64+0x1c] ;  /* 0x00001c08041a7981 */ /* 0x000f62000c1e1900 */
[----:B--2---:R-:W-:-:S03]  /*02d0*/  IMAD R15, R15, R16, R14 ;  /* 0x000000100f0f7224 */ /* 0x004fc600078e020e */
[----:B------:R-:W2:Y:S04]  /*02e0*/  LDG.E R16, desc[UR8][R4.64] ;  /* 0x0000000804107981 */ /* 0x000ea8000c1e1900 */
[----:B------:R-:W2:Y:S01]  /*02f0*/  LDG.E R14, desc[UR8][R4.64+0x4] ;  /* 0x00000408040e7981 */ /* 0x000ea2000c1e1900 */
[----:B---3--:R-:W-:-:S03]  /*0300*/  IMAD R24, R24, R25, R15 ;  /* 0x0000001918187224 */ /* 0x008fc600078e020f */
[----:B------:R-:W3:Y:S04]  /*0310*/  LDG.E R15, desc[UR8][R2.64+0x1000] ;  /* 0x00100008020f7981 */ /* 0x000ee8000c1e1900 */
[----:B------:R-:W3:Y:S01]  /*0320*/  LDG.E R25, desc[UR8][R2.64+0x5000] ;  /* 0x0050000802197981 */ /* 0x000ee2000c1e1900 */
[----:B----4-:R-:W-:-:S03]  /*0330*/  IMAD R24, R19, R18, R24 ;  /* 0x0000001213187224 */ /* 0x010fc600078e0218 */
[----:B------:R-:W4:Y:S04]  /*0340*/  LDG.E R18, desc[UR8][R4.64+0x8] ;  /* 0x0000080804127981 */ /* 0x000f28000c1e1900 */
[----:B------:R-:W4:Y:S01]  /*0350*/  LDG.E R19, desc[UR8][R2.64+0x2000] ;  /* 0x0020000802137981 */ /* 0x000f22000c1e1900 */
[----:B-----5:R-:W-:-:S03]  /*0360*/  IMAD R24, R20, R21, R24 ;  /* 0x0000001514187224 */ /* 0x020fc600078e0218 */
[----:B------:R-:W5:Y:S04]  /*0370*/  LDG.E R20, desc[UR8][R4.64+0xc] ;  /* 0x00000c0804147981 */ /* 0x000f68000c1e1900 */
[----:B------:R-:W5:Y:S01]  /*0380*/  LDG.E R21, desc[UR8][R2.64+0x3000] ;  /* 0x0030000802157981 */ /* 0x000f62000c1e1900 */
[----:B------:R-:W-:-:S03]  /*0390*/  IMAD R24, R22, R23, R24 ;  /* 0x0000001716187224 */ /* 0x000fc600078e0218 */
[----:B------:R-:W5:Y:S04]  /*03a0*/  LDG.E R22, desc[UR8][R4.64+0x10] ;  /* 0x0000100804167981 */ /* 0x000f68000c1e1900 */
[----:B------:R-:W5:Y:S01]  /*03b0*/  LDG.E R23, desc[UR8][R2.64+0x4000] ;  /* 0x0040000802177981 */ /* 0x000f62000c1e1900 */
[----:B------:R-:W-:-:S03]  /*03c0*/  IMAD R28, R12, R13, R24 ;  /* 0x0000000d0c1c7224 */ /* 0x000fc600078e0218 */
[----:B------:R-:W5:Y:S04]  /*03d0*/  LDG.E R24, desc[UR8][R4.64+0x14] ;  /* 0x0000140804187981 */ /* 0x000f68000c1e1900 */
[----:B------:R0:W5:Y:S04]  /*03e0*/  LDG.E R13, desc[UR8][R4.64+0x18] ;  /* 0x00001808040d7981 */ /* 0x000168000c1e1900 */
[----:B------:R-:W5:Y:S01]  /*03f0*/  LDG.E R12, desc[UR8][R2.64+0x6000] ;  /* 0x00600008020c7981 */ /* 0x000f62000c1e1900 */
[----:B------:R-:W-:-:S04]  /*0400*/  IMAD R8, R9, R8, R28 ;  /* 0x0000000809087224 */ /* 0x000fc800078e021c */
[----:B------:R-:W-:Y:S01]  /*0410*/  IMAD R8, R10, R11, R8 ;  /* 0x0000000b0a087224 */ /* 0x000fe200078e0208 */
[----:B------:R-:W-:-:S04]  /*0420*/  UIADD3 UR4, UPT, UPT, UR4, 0x10, URZ ;  /* 0x0000001004047890 */ /* 0x000fc8000fffe0ff */
[----:B------:R-:W-:Y:S01]  /*0430*/  UISETP.NE.AND UP0, UPT, UR4, 0x400, UPT ;  /* 0x000004000400788c */ /* 0x000fe2000bf05270 */
[----:B------:R-:W-:Y:S02]  /*0440*/  IADD3 R9, P0, PT, R4, 0x40, RZ ;  /* 0x0000004004097810 */ /* 0x000fe40007f1e0ff */
[----:B------:R-:W-:Y:S02]  /*0450*/  IADD3 R6, PT, PT, R6, 0x4000, RZ ;  /* 0x0000400006067810 */ /* 0x000fe40007ffe0ff */
[----:B0-----:R-:W-:Y:S01]  /*0460*/  IADD3.X R5, PT, PT, RZ, R5, RZ, P0, !PT ;  /* 0x00000005ff057210 */ /* 0x001fe200007fe4ff */
[----:B--2---:R-:W-:-:S04]  /*0470*/  IMAD R8, R16, R17, R8 ;  /* 0x0000001110087224 */ /* 0x004fc800078e0208 */
[----:B---3--:R-:W-:-:S04]  /*0480*/  IMAD R8, R14, R15, R8 ;  /* 0x0000000f0e087224 */ /* 0x008fc800078e0208 */
[----:B----4-:R-:W-:-:S04]  /*0490*/  IMAD R8, R18, R19, R8 ;  /* 0x0000001312087224 */ /* 0x010fc800078e0208 */
[----:B-----5:R-:W-:-:S04]  /*04a0*/  IMAD R8, R20, R21, R8 ;  /* 0x0000001514087224 */ /* 0x020fc800078e0208 */
[----:B------:R-:W-:-:S04]  /*04b0*/  IMAD R8, R22, R23, R8 ;  /* 0x0000001716087224 */ /* 0x000fc800078e0208 */
[----:B------:R-:W-:-:S04]  /*04c0*/  IMAD R8, R24, R25, R8 ;  /* 0x0000001918087224 */ /* 0x000fc800078e0208 */
[----:B------:R-:W-:-:S04]  /*04d0*/  IMAD R8, R13, R12, R8 ;  /* 0x0000000c0d087224 */ /* 0x000fc800078e0208 */
[----:B------:R-:W-:Y:S01]  /*04e0*/  IMAD R14, R26, R27, R8 ;  /* 0x0000001b1a0e7224 */ /* 0x000fe200078e0208 */
[----:B------:R-:W-:Y:S06]  /*04f0*/  BRA.U UP0, `(.L_x_0) ;  /* 0xfffffffd00187547 */ /* 0x000fec000b83ffff */
[----:B------:R-:W0:Y:S01]  /*0500*/  LDC.64 R2, c[0x0][0x390] ;  /* 0x0000e400ff027b82 */ /* 0x000e220000000a00 */
[----:B------:R-:W-:-:S05]  /*0510*/  LEA R7, R7, R0, 0xa ;  /* 0x0000000007077211 */ /* 0x000fca00078e50ff */
[----:B0-----:R-:W-:-:S05]  /*0520*/  IMAD.WIDE R2, R7, 0x4, R2 ;  /* 0x0000000407027825 */ /* 0x001fca00078e0202 */
[----:B------:R-:W-:Y:S01]  /*0530*/  STG.E desc[UR8][R2.64], R14 ;  /* 0x0000000e02007986 */ /* 0x000fe2000c101908 */
[----:B------:R-:W-:Y:S05]  /*0540*/  EXIT ;  /* 0x000000000000794d */ /* 0x000fea0003800000 */
.L_x_1:
[----:B------:R-:W-:-:S00]  /*0550*/  BRA `(.L_x_1) ;  /* 0xfffffffc00fc7947 */ /* 0x000fc0000383ffff */
[----:B------:R-:W-:-:S00]  /*0560*/  NOP ;  /* 0x0000000000007918 */ /* 0x000fc00000000000 */
        /* <DEDUP_REMOVED lines=9> */
.L_x_2:


//--------------------- .nv.shared.reserved.0     --------------------------
	.section	.nv.shared.reserved.0,"aw",@nobits
	.weak		__nv_reservedSMEM_offset_0_alias
	.size		__nv_reservedSMEM_offset_0_alias, 0, 64
	.other		__nv_reservedSMEM_offset_0_alias,@"STO_CUDA_RESERVED_SHARED STV_DEFAULT"
__nv_reservedSMEM_offset_0_alias:
	.zero		0
	.zero		64


//--------------------- .nv.constant0._Z17matrix_mul_kernelPiS_S_ --------------------------
	.section	.nv.constant0._Z17matrix_mul_kernelPiS_S_,"a",@progbits
	.sectionflags	@""
	.align	4
.nv.constant0._Z17matrix_mul_kernelPiS_S_:
	.zero		920


//--------------------- SYMBOLS --------------------------

	.type		.nv.reservedSmem.offset0,@object
	.size		.nv.reservedSmem.offset0,0x4
